//
// Generated by NVIDIA NVVM Compiler
//
// Compiler Build ID: CL-36424714
// Cuda compilation tools, release 13.0, V13.0.88
// Based on NVVM 20.0.0
//

.version 9.0
.target sm_100
.address_size 64

	// .globl	_Z3addiPfS_

.visible .entry _Z3addiPfS_(
	.param .u32 _Z3addiPfS__param_0,
	.param .u64 .ptr .align 1 _Z3addiPfS__param_1,
	.param .u64 .ptr .align 1 _Z3addiPfS__param_2
)
{
	.reg .pred 	%p<2>;
	.reg .b32 	%r<7>;
	.reg .b32 	%f<4>;
	.reg .b64 	%rd<8>;

	ld.param.u32 	%r2, [_Z3addiPfS__param_0];
	ld.param.u64 	%rd1, [_Z3addiPfS__param_1];
	ld.param.u64 	%rd2, [_Z3addiPfS__param_2];
	mov.u32 	%r3, %ctaid.x;
	mov.u32 	%r4, %ntid.x;
	mov.u32 	%r5, %tid.x;
	mad.lo.s32 	%r1, %r3, %r4, %r5;
	mul.lo.s32 	%r6, %r2, %r2;
	setp.ge.s32 	%p1, %r1, %r6;
	@%p1 bra 	$L__BB0_2;
	cvta.to.global.u64 	%rd3, %rd1;
	cvta.to.global.u64 	%rd4, %rd2;
	mul.wide.s32 	%rd5, %r1, 4;
	add.s64 	%rd6, %rd3, %rd5;
	ld.global.f32 	%f1, [%rd6];
	add.s64 	%rd7, %rd4, %rd5;
	ld.global.f32 	%f2, [%rd7];
	add.f32 	%f3, %f1, %f2;
	st.global.f32 	[%rd7], %f3;
$L__BB0_2:
	ret;

}


// ===== COMPILED SASS (sm_100) =====

	.target	sm_100

	.elftype	@"ET_EXEC"


//--------------------- .note.nv.tkinfo           --------------------------
	.section	.note.nv.tkinfo,"",@"SHT_NOTE"
	.sectionflags	@"SHF_NOTE_NV_TKINFO"
	.tkinfo
        /*0018*/ 	.word	0x00000002
        /*0030*/ 	.string	""
        /*0030*/ 	.string	"ptxas"
        /*0030*/ 	.string	"Cuda compilation tools, release 13.0, V13.0.88"
        /*0030*/ 	.string	"Build cuda_13.0.r13.0/compiler.36424714_0"
        /*0030*/ 	.string	"-arch sm_100 -m 64 "



//--------------------- .note.nv.cuinfo           --------------------------
	.section	.note.nv.cuinfo,"",@"SHT_NOTE"
	.sectionflags	@"SHF_NOTE_NV_CUINFO"
        /*0018*/ 	.short	0x0002
        /*001a*/ 	.short	0x0064
        /*001c*/ 	.short	0x0082
	.zero		2


//--------------------- .nv.info                  --------------------------
	.section	.nv.info,"",@"SHT_CUDA_INFO"
	.align	4


	//----- nvinfo : EIATTR_REGCOUNT
	.align		4
        /*0000*/ 	.byte	0x04, 0x2f
        /*0002*/ 	.short	(.L_1 - .L_0)
	.align		4
.L_0:
        /*0004*/ 	.word	index@(_Z3addiPfS_)
        /*0008*/ 	.word	0x0000000a


	//----- nvinfo : EIATTR_FRAME_SIZE
	.align		4
.L_1:
        /*000c*/ 	.byte	0x04, 0x11
        /*000e*/ 	.short	(.L_3 - .L_2)
	.align		4
.L_2:
        /*0010*/ 	.word	index@(_Z3addiPfS_)
        /*0014*/ 	.word	0x00000000


	//----- nvinfo : EIATTR_MIN_STACK_SIZE
	.align		4
.L_3:
        /*0018*/ 	.byte	0x04, 0x12
        /*001a*/ 	.short	(.L_5 - .L_4)
	.align		4
.L_4:
        /*001c*/ 	.word	index@(_Z3addiPfS_)
        /*0020*/ 	.word	0x00000000
.L_5:


//--------------------- .nv.compat                --------------------------
	.section	.nv.compat,"",@"SHT_CUDA_COMPAT_INFO"
	.align	4
        /*0000*/ 	.byte	0x02, 0x09, 0x00, 0x00, 0x02, 0x02, 0x01, 0x00, 0x02, 0x05, 0x05, 0x00, 0x03, 0x07, 0x01, 0x01
        /*0010*/ 	.byte	0x02, 0x03, 0x00, 0x00, 0x02, 0x06, 0x01, 0x00, 0x04, 0x0b, 0x08, 0x00, 0x09, 0x00, 0x00, 0x00
        /*0020*/ 	.byte	0x00, 0x00, 0x00, 0x00


//--------------------- .nv.info._Z3addiPfS_      --------------------------
	.section	.nv.info._Z3addiPfS_,"",@"SHT_CUDA_INFO"
	.sectionflags	@""
	.align	4


	//----- nvinfo : EIATTR_CUDA_API_VERSION
	.align		4
        /*0000*/ 	.byte	0x04, 0x37
        /*0002*/ 	.short	(.L_7 - .L_6)
.L_6:
        /*0004*/ 	.word	0x00000082


	//----- nvinfo : EIATTR_KPARAM_INFO
	.align		4
.L_7:
        /*0008*/ 	.byte	0x04, 0x17
        /*000a*/ 	.short	(.L_9 - .L_8)
.L_8:
        /*000c*/ 	.word	0x00000000
        /*0010*/ 	.short	0x0002
        /*0012*/ 	.short	0x0010
        /*0014*/ 	.byte	0x00, 0xf5, 0x21, 0x00


	//----- nvinfo : EIATTR_KPARAM_INFO
	.align		4
.L_9:
        /*0018*/ 	.byte	0x04, 0x17
        /*001a*/ 	.short	(.L_11 - .L_10)
.L_10:
        /*001c*/ 	.word	0x00000000
        /*0020*/ 	.short	0x0001
        /*0022*/ 	.short	0x0008
        /*0024*/ 	.byte	0x00, 0xf5, 0x21, 0x00


	//----- nvinfo : EIATTR_KPARAM_INFO
	.align		4
.L_11:
        /*0028*/ 	.byte	0x04, 0x17
        /*002a*/ 	.short	(.L_13 - .L_12)
.L_12:
        /*002c*/ 	.word	0x00000000
        /*0030*/ 	.short	0x0000
        /*0032*/ 	.short	0x0000
        /*0034*/ 	.byte	0x00, 0xf0, 0x11, 0x00


	//----- nvinfo : EIATTR_SPARSE_MMA_MASK
	.align		4
.L_13:
        /*0038*/ 	.byte	0x03, 0x50
        /*003a*/ 	.short	0x0000


	//----- nvinfo : EIATTR_MAXREG_COUNT
	.align		4
        /*003c*/ 	.byte	0x03, 0x1b
        /*003e*/ 	.short	0x00ff


	//----- nvinfo : EIATTR_MERCURY_ISA_VERSION
	.align		4
        /*0040*/ 	.byte	0x03, 0x5f
        /*0042*/ 	.short	0x0101


	//----- nvinfo : EIATTR_VRC_CTA_INIT_COUNT
	.align		4
        /*0044*/ 	.byte	0x02, 0x4a
	.zero		1
	.zero		1


	//----- nvinfo : EIATTR_EXIT_INSTR_OFFSETS
	.align		4
        /*0048*/ 	.byte	0x04, 0x1c
        /*004a*/ 	.short	(.L_15 - .L_14)


	//   ....[0]....
.L_14:
        /*004c*/ 	.word	0x00000080


	//   ....[1]....
        /*0050*/ 	.word	0x00000120


	//----- nvinfo : EIATTR_CBANK_PARAM_SIZE
	.align		4
.L_15:
        /*0054*/ 	.byte	0x03, 0x19
        /*0056*/ 	.short	0x0018


	//----- nvinfo : EIATTR_PARAM_CBANK
	.align		4
        /*0058*/ 	.byte	0x04, 0x0a
        /*005a*/ 	.short	(.L_17 - .L_16)
	.align		4
.L_16:
        /*005c*/ 	.word	index@(.nv.constant0._Z3addiPfS_)
        /*0060*/ 	.short	0x0380
        /*0062*/ 	.short	0x0018


	//----- nvinfo : EIATTR_SW_WAR
	.align		4
.L_17:
        /*0064*/ 	.byte	0x04, 0x36
        /*0066*/ 	.short	(.L_19 - .L_18)
.L_18:
        /*0068*/ 	.word	0x00000008
.L_19:


//--------------------- .nv.callgraph             --------------------------
	.section	.nv.callgraph,"",@"SHT_CUDA_CALLGRAPH"
	.align	4
	.sectionentsize	8
	.align		4
        /*0000*/ 	.word	0x00000000
	.align		4
        /*0004*/ 	.word	0xffffffff
	.align		4
        /*0008*/ 	.word	0x00000000
	.align		4
        /*000c*/ 	.word	0xfffffffe
	.align		4
        /*0010*/ 	.word	0x00000000
	.align		4
        /*0014*/ 	.word	0xfffffffd
	.align		4
        /*0018*/ 	.word	0x00000000
	.align		4
        /*001c*/ 	.word	0xfffffffc


//--------------------- .text._Z3addiPfS_         --------------------------
	.section	.text._Z3addiPfS_,"ax",@progbits
	.align	128
        .global         _Z3addiPfS_
        .type           _Z3addiPfS_,@function
        .size           _Z3addiPfS_,(.L_x_1 - _Z3addiPfS_)
        .other          _Z3addiPfS_,@"STO_CUDA_ENTRY STV_DEFAULT"
_Z3addiPfS_:
.text._Z3addiPfS_:
[----:B------:R-:W-:Y:S01]  /*0000*/  LDC R1, c[0x0][0x37c] ;  /* 0x0000df00ff017b82 */ /* 0x000fe20000000800 */
[----:B------:R-:W0:Y:S07]  /*0010*/  S2R R0, SR_TID.X ;  /* 0x0000000000007919 */ /* 0x000e2e0000002100 */
[----:B------:R-:W0:Y:S01]  /*0020*/  S2UR UR5, SR_CTAID.X ;  /* 0x00000000000579c3 */ /* 0x000e220000002500 */
[----:B------:R-:W1:Y:S07]  /*0030*/  LDCU UR4, c[0x0][0x380] ;  /* 0x00007000ff0477ac */ /* 0x000e6e0008000800 */
[----:B------:R-:W0:Y:S01]  /*0040*/  LDC R7, c[0x0][0x360] ;  /* 0x0000d800ff077b82 */ /* 0x000e220000000800 */
[----:B-1----:R-:W-:Y:S01]  /*0050*/  UIMAD UR4, UR4, UR4, URZ ;  /* 0x00000004040472a4 */ /* 0x002fe2000f8e02ff */
[----:B0-----:R-:W-:-:S05]  /*0060*/  IMAD R7, R7, UR5, R0 ;  /* 0x0000000507077c24 */ /* 0x001fca000f8e0200 */
[----:B------:R-:W-:-:S13]  /*0070*/  ISETP.GE.AND P0, PT, R7, UR4, PT ;  /* 0x0000000407007c0c */ /* 0x000fda000bf06270 */
[----:B------:R-:W-:Y:S05]  /*0080*/  @P0 EXIT ;  /* 0x000000000000094d */ /* 0x000fea0003800000 */
[----:B------:R-:W0:Y:S01]  /*0090*/  LDC.64 R2, c[0x0][0x388] ;  /* 0x0000e200ff027b82 */ /* 0x000e220000000a00 */
[----:B------:R-:W1:Y:S07]  /*00a0*/  LDCU.64 UR4, c[0x0][0x358] ;  /* 0x00006b00ff0477ac */ /* 0x000e6e0008000a00 */
[----:B------:R-:W2:Y:S01]  /*00b0*/  LDC.64 R4, c[0x0][0x390] ;  /* 0x0000e400ff047b82 */ /* 0x000ea20000000a00 */
[----:B0-----:R-:W-:-:S06]  /*00c0*/  IMAD.WIDE R2, R7, 0x4, R2 ;  /* 0x0000000407027825 */ /* 0x001fcc00078e0202 */
[----:B-1----:R-:W3:Y:S01]  /*00d0*/  LDG.E R2, desc[UR4][R2.64] ;  /* 0x0000000402027981 */ /* 0x002ee2000c1e1900 */
[----:B--2---:R-:W-:-:S05]  /*00e0*/  IMAD.WIDE R4, R7, 0x4, R4 ;  /* 0x0000000407047825 */ /* 0x004fca00078e0204 */
[----:B------:R-:W3:Y:S02]  /*00f0*/  LDG.E R7, desc[UR4][R4.64] ;  /* 0x0000000404077981 */ /* 0x000ee4000c1e1900 */
[----:B---3--:R-:W-:-:S05]  /*0100*/  FADD R7, R2, R7 ;  /* 0x0000000702077221 */ /* 0x008fca0000000000 */
[----:B------:R-:W-:Y:S01]  /*0110*/  STG.E desc[UR4][R4.64], R7 ;  /* 0x0000000704007986 */ /* 0x000fe2000c101904 */
[----:B------:R-:W-:Y:S05]  /*0120*/  EXIT ;  /* 0x000000000000794d */ /* 0x000fea0003800000 */
.L_x_0:
[----:B------:R-:W-:-:S00]  /*0130*/  BRA `(.L_x_0) ;  /* 0xfffffffc00fc7947 */ /* 0x000fc0000383ffff */
[----:B------:R-:W-:-:S00]  /*0140*/  NOP ;  /* 0x0000000000007918 */ /* 0x000fc00000000000 */
        /* <DEDUP_REMOVED lines=11> */
.L_x_1:


//--------------------- .nv.shared.reserved.0     --------------------------
	.section	.nv.shared.reserved.0,"aw",@nobits
	.weak		__nv_reservedSMEM_offset_0_alias
	.size		__nv_reservedSMEM_offset_0_alias, 0, 64
	.other		__nv_reservedSMEM_offset_0_alias,@"STO_CUDA_RESERVED_SHARED STV_DEFAULT"
__nv_reservedSMEM_offset_0_alias:
	.zero		0
	.zero		64


//--------------------- .nv.constant0._Z3addiPfS_ --------------------------
	.section	.nv.constant0._Z3addiPfS_,"a",@progbits
	.sectionflags	@""
	.align	4
.nv.constant0._Z3addiPfS_:
	.zero		920


//--------------------- SYMBOLS --------------------------

	.type		.nv.reservedSmem.offset0,@object
	.size		.nv.reservedSmem.offset0,0x4
